	.headerflags	@"EF_CUDA_TEXMODE_UNIFIED EF_CUDA_64BIT_ADDRESS EF_CUDA_ACCELERATORS EF_CUDA_SM90 EF_CUDA_VIRTUAL_SM(EF_CUDA_SM90)"
	.elftype	@"ET_EXEC"


//--------------------- .nv.info                  --------------------------
	.section	.nv.info,"",@"SHT_CUDA_INFO"
	.align	4


	//----- nvinfo : EIATTR_REGCOUNT
	.align		4
        /*0000*/ 	.byte	0x04, 0x2f
        /*0002*/ 	.short	(.L_3 - .L_2)
	.align		4
.L_2:
        /*0004*/ 	.word	index@(triton_poi_fused__native_batch_norm_legit_no_training_relu_61)
        /*0008*/ 	.word	0x00000016


	//----- nvinfo : EIATTR_MIN_STACK_SIZE
	.align		4
.L_3:
        /*000c*/ 	.byte	0x04, 0x12
        /*000e*/ 	.short	(.L_5 - .L_4)
	.align		4
.L_4:
        /*0010*/ 	.word	index@(triton_poi_fused__native_batch_norm_legit_no_training_relu_61)
        /*0014*/ 	.word	0x00000000


	//----- nvinfo : EIATTR_FRAME_SIZE
	.align		4
.L_5:
        /*0018*/ 	.byte	0x04, 0x11
        /*001a*/ 	.short	(.L_7 - .L_6)
	.align		4
.L_6:
        /*001c*/ 	.word	index@(triton_poi_fused__native_batch_norm_legit_no_training_relu_61)
        /*0020*/ 	.word	0x00000000


	//----- nvinfo : EIATTR_MIN_STACK_SIZE
	.align		4
.L_7:
        /*0024*/ 	.byte	0x04, 0x12
        /*0026*/ 	.short	(.L_9 - .L_8)
	.align		4
.L_8:
        /*0028*/ 	.word	index@(triton_poi_fused__native_batch_norm_legit_no_training_relu_61)
        /*002c*/ 	.word	0x00000000
.L_9:


//--------------------- .nv.info.triton_poi_fused__native_batch_norm_legit_no_training_relu_61 --------------------------
	.section	.nv.info.triton_poi_fused__native_batch_norm_legit_no_training_relu_61,"",@"SHT_CUDA_INFO"
	.sectionflags	@""
	.align	4


	//----- nvinfo : EIATTR_CUDA_API_VERSION
	.align		4
        /*0000*/ 	.byte	0x04, 0x37
        /*0002*/ 	.short	(.L_11 - .L_10)
.L_10:
        /*0004*/ 	.word	0x0000007c


	//----- nvinfo : EIATTR_KPARAM_INFO
	.align		4
.L_11:
        /*0008*/ 	.byte	0x04, 0x17
        /*000a*/ 	.short	(.L_13 - .L_12)
.L_12:
        /*000c*/ 	.word	0x00000000
        /*0010*/ 	.short	0x0006
        /*0012*/ 	.short	0x0030
        /*0014*/ 	.byte	0x00, 0xf0, 0x11, 0x00


	//----- nvinfo : EIATTR_KPARAM_INFO
	.align		4
.L_13:
        /*0018*/ 	.byte	0x04, 0x17
        /*001a*/ 	.short	(.L_15 - .L_14)
.L_14:
        /*001c*/ 	.word	0x00000000
        /*0020*/ 	.short	0x0005
        /*0022*/ 	.short	0x0028
        /*0024*/ 	.byte	0x00, 0xf4, 0x21, 0x00


	//----- nvinfo : EIATTR_KPARAM_INFO
	.align		4
.L_15:
        /*0028*/ 	.byte	0x04, 0x17
        /*002a*/ 	.short	(.L_17 - .L_16)
.L_16:
        /*002c*/ 	.word	0x00000000
        /*0030*/ 	.short	0x0004
        /*0032*/ 	.short	0x0020
        /*0034*/ 	.byte	0x00, 0xf4, 0x21, 0x00


	//----- nvinfo : EIATTR_KPARAM_INFO
	.align		4
.L_17:
        /*0038*/ 	.byte	0x04, 0x17
        /*003a*/ 	.short	(.L_19 - .L_18)
.L_18:
        /*003c*/ 	.word	0x00000000
        /*0040*/ 	.short	0x0003
        /*0042*/ 	.short	0x0018
        /*0044*/ 	.byte	0x00, 0xf4, 0x21, 0x00


	//----- nvinfo : EIATTR_KPARAM_INFO
	.align		4
.L_19:
        /*0048*/ 	.byte	0x04, 0x17
        /*004a*/ 	.short	(.L_21 - .L_20)
.L_20:
        /*004c*/ 	.word	0x00000000
        /*0050*/ 	.short	0x0002
        /*0052*/ 	.short	0x0010
        /*0054*/ 	.byte	0x00, 0xf4, 0x21, 0x00


	//----- nvinfo : EIATTR_KPARAM_INFO
	.align		4
.L_21:
        /*0058*/ 	.byte	0x04, 0x17
        /*005a*/ 	.short	(.L_23 - .L_22)
.L_22:
        /*005c*/ 	.word	0x00000000
        /*0060*/ 	.short	0x0001
        /*0062*/ 	.short	0x0008
        /*0064*/ 	.byte	0x00, 0xf4, 0x21, 0x00


	//----- nvinfo : EIATTR_KPARAM_INFO
	.align		4
.L_23:
        /*0068*/ 	.byte	0x04, 0x17
        /*006a*/ 	.short	(.L_25 - .L_24)
.L_24:
        /*006c*/ 	.word	0x00000000
        /*0070*/ 	.short	0x0000
        /*0072*/ 	.short	0x0000
        /*0074*/ 	.byte	0x00, 0xf4, 0x21, 0x00


	//----- nvinfo : EIATTR_SPARSE_MMA_MASK
	.align		4
.L_25:
        /*0078*/ 	.byte	0x03, 0x50
        /*007a*/ 	.short	0x0000


	//----- nvinfo : EIATTR_MAXREG_COUNT
	.align		4
        /*007c*/ 	.byte	0x03, 0x1b
        /*007e*/ 	.short	0x00ff


	//----- nvinfo : EIATTR_EXIT_INSTR_OFFSETS
	.align		4
        /*0080*/ 	.byte	0x04, 0x1c
        /*0082*/ 	.short	(.L_27 - .L_26)


	//   ....[0]....
.L_26:
        /*0084*/ 	.word	0x00000490


	//   ....[1]....
        /*0088*/ 	.word	0x000004b0


	//----- nvinfo : EIATTR_REQNTID
	.align		4
.L_27:
        /*008c*/ 	.byte	0x04, 0x10
        /*008e*/ 	.short	(.L_29 - .L_28)
.L_28:
        /*0090*/ 	.word	0x00000080
        /*0094*/ 	.word	0x00000001
        /*0098*/ 	.word	0x00000001


	//----- nvinfo : EIATTR_CBANK_PARAM_SIZE
	.align		4
.L_29:
        /*009c*/ 	.byte	0x03, 0x19
        /*009e*/ 	.short	0x0034


	//----- nvinfo : EIATTR_PARAM_CBANK
	.align		4
        /*00a0*/ 	.byte	0x04, 0x0a
        /*00a2*/ 	.short	(.L_31 - .L_30)
	.align		4
.L_30:
        /*00a4*/ 	.word	index@(.nv.constant0.triton_poi_fused__native_batch_norm_legit_no_training_relu_61)
        /*00a8*/ 	.short	0x0210
        /*00aa*/ 	.short	0x0034


	//----- nvinfo : EIATTR_SW_WAR
	.align		4
.L_31:
        /*00ac*/ 	.byte	0x04, 0x36
        /*00ae*/ 	.short	(.L_33 - .L_32)
.L_32:
        /*00b0*/ 	.word	0x00000008
.L_33:


//--------------------- .nv.callgraph             --------------------------
	.section	.nv.callgraph,"",@"SHT_CUDA_CALLGRAPH"
	.align	4
	.sectionentsize	8
	.align		4
        /*0000*/ 	.word	0x00000000
	.align		4
        /*0004*/ 	.word	0xffffffff
	.align		4
        /*0008*/ 	.word	0x00000000
	.align		4
        /*000c*/ 	.word	0xfffffffe
	.align		4
        /*0010*/ 	.word	0x00000000
	.align		4
        /*0014*/ 	.word	0xfffffffd
	.align		4
        /*0018*/ 	.word	0x00000000
	.align		4
        /*001c*/ 	.word	0xfffffffc


//--------------------- .nv.constant4             --------------------------
	.section	.nv.constant4,"a",@progbits
	.align	8
	.align		8
.nv.constant4:
        /*0000*/ 	.dword	_$_str
	.align		8
        /*0008*/ 	.dword	_$_str_$_2


//--------------------- .text.triton_poi_fused__native_batch_norm_legit_no_training_relu_61 --------------------------
	.section	.text.triton_poi_fused__native_batch_norm_legit_no_training_relu_61,"ax",@progbits
	.align	128
        .global         triton_poi_fused__native_batch_norm_legit_no_training_relu_61
        .type           triton_poi_fused__native_batch_norm_legit_no_training_relu_61,@function
        .size           triton_poi_fused__native_batch_norm_legit_no_training_relu_61,(.L_x_1 - triton_poi_fused__native_batch_norm_legit_no_training_relu_61)
        .other          triton_poi_fused__native_batch_norm_legit_no_training_relu_61,@"STO_CUDA_ENTRY STV_DEFAULT"
triton_poi_fused__native_batch_norm_legit_no_training_relu_61:
.text.triton_poi_fused__native_batch_norm_legit_no_training_relu_61:
[----:B------:R-:W0:Y:S01]  /*0000*/  LDC R1, c[0x0][0x28] ;  /* 0x00000a00ff017b82 */ /* 0x000e220000000800 */
[----:B------:R-:W1:Y:S07]  /*0010*/  S2R R0, SR_TID.X ;  /* 0x0000000000007919 */ /* 0x000e6e0000002100 */
[----:B------:R-:W2:Y:S01]  /*0020*/  LDC.64 R8, c[0x0][0x220] ;  /* 0x00008800ff087b82 */ /* 0x000ea20000000a00 */
[----:B------:R-:W-:Y:S01]  /*0030*/  ULDC.64 UR4, c[0x0][0x208] ;  /* 0x0000820000047ab9 */ /* 0x000fe20000000a00 */
[----:B------:R-:W3:Y:S06]  /*0040*/  S2R R5, SR_CTAID.X ;  /* 0x0000000000057919 */ /* 0x000eec0000002500 */
[----:B------:R-:W4:Y:S08]  /*0050*/  LDC.64 R14, c[0x0][0x218] ;  /* 0x00008600ff0e7b82 */ /* 0x000f300000000a00 */
[----:B------:R-:W5:Y:S08]  /*0060*/  LDC.64 R12, c[0x0][0x210] ;  /* 0x00008400ff0c7b82 */ /* 0x000f700000000a00 */
[----:B------:R-:W4:Y:S01]  /*0070*/  LDC.64 R16, c[0x0][0x228] ;  /* 0x00008a00ff107b82 */ /* 0x000f220000000a00 */
[----:B-1----:R-:W-:-:S07]  /*0080*/  SHF.L.U32 R0, R0, 0x1, RZ ;  /* 0x0000000100007819 */ /* 0x002fce00000006ff */
[----:B------:R-:W1:Y:S01]  /*0090*/  LDC.64 R18, c[0x0][0x230] ;  /* 0x00008c00ff127b82 */ /* 0x000e620000000a00 */
[----:B---3--:R-:W-:Y:S02]  /*00a0*/  SHF.R.S32.HI R3, RZ, 0x17, R5 ;  /* 0x00000017ff037819 */ /* 0x008fe40000011405 */
[----:B------:R-:W-:Y:S02]  /*00b0*/  LOP3.LUT R0, R0, 0xfe, RZ, 0xc0, !PT ;  /* 0x000000fe00007812 */ /* 0x000fe400078ec0ff */
[----:B------:R-:W-:Y:S02]  /*00c0*/  SGXT R3, R3, 0x1 ;  /* 0x000000010303781a */ /* 0x000fe40000000200 */
[----:B------:R-:W-:-:S04]  /*00d0*/  LEA R0, R5, R0, 0x8 ;  /* 0x0000000005007211 */ /* 0x000fc800078e40ff */
[----:B------:R-:W-:Y:S02]  /*00e0*/  LEA.HI R3, R3, R0, RZ, 0x4 ;  /* 0x0000000003037211 */ /* 0x000fe400078f20ff */
[----:B------:R-:W-:Y:S02]  /*00f0*/  ISETP.GE.AND P0, PT, R0, 0xd800, PT ;  /* 0x0000d8000000780c */ /* 0x000fe40003f06270 */
[----:B------:R-:W-:-:S05]  /*0100*/  SHF.R.S32.HI R3, RZ, 0x4, R3 ;  /* 0x00000004ff037819 */ /* 0x000fca0000011403 */
[----:B------:R-:W-:-:S05]  /*0110*/  IMAD.HI R2, R3, 0x4bda12f7, RZ ;  /* 0x4bda12f703027827 */ /* 0x000fca00078e02ff */
[----:B------:R-:W-:-:S04]  /*0120*/  SHF.R.U32.HI R5, RZ, 0x1f, R2 ;  /* 0x0000001fff057819 */ /* 0x000fc80000011602 */
[----:B------:R-:W-:Y:S02]  /*0130*/  LEA.HI.SX32 R2, R2, R5, 0x18 ;  /* 0x0000000502027211 */ /* 0x000fe400078fc2ff */
[----:B------:R-:W-:-:S03]  /*0140*/  CS2R R4, SRZ ;  /* 0x0000000000047805 */ /* 0x000fc6000001ff00 */
[----:B------:R-:W-:-:S04]  /*0150*/  IMAD R11, R2, -0x360, R3 ;  /* 0xfffffca0020b7824 */ /* 0x000fc800078e0203 */
[----:B--2---:R-:W-:-:S05]  /*0160*/  IMAD.WIDE R8, R11, 0x4, R8 ;  /* 0x000000040b087825 */ /* 0x004fca00078e0208 */
[----:B------:R-:W2:Y:S04]  /*0170*/  @!P0 LDG.E.EL R4, desc[UR4][R8.64] ;  /* 0x0000000408048981 */ /* 0x000ea8000c2e1900 */
[----:B------:R3:W2:Y:S01]  /*0180*/  @!P0 LDG.E.EL R5, desc[UR4][R8.64] ;  /* 0x0000000408058981 */ /* 0x0006a2000c2e1900 */
[----:B------:R-:W-:Y:S02]  /*0190*/  CS2R R6, SRZ ;  /* 0x0000000000067805 */ /* 0x000fe4000001ff00 */
[----:B------:R-:W-:Y:S01]  /*01a0*/  CS2R R2, SRZ ;  /* 0x0000000000027805 */ /* 0x000fe2000001ff00 */
[----:B----4-:R-:W-:-:S04]  /*01b0*/  IMAD.WIDE R14, R11, 0x4, R14 ;  /* 0x000000040b0e7825 */ /* 0x010fc800078e020e */
[----:B-----5:R-:W-:Y:S01]  /*01c0*/  IMAD.WIDE R12, R0, 0x4, R12 ;  /* 0x00000004000c7825 */ /* 0x020fe200078e020c */
[----:B------:R-:W4:Y:S01]  /*01d0*/  @!P0 LDG.E.EL R7, desc[UR4][R14.64] ;  /* 0x000000040e078981 */ /* 0x000f22000c2e1900 */
[----:B---3--:R-:W-:Y:S02]  /*01e0*/  CS2R R8, SRZ ;  /* 0x0000000000087805 */ /* 0x008fe4000001ff00 */
[C---:B0-----:R-:W-:Y:S01]  /*01f0*/  IMAD.WIDE R16, R11.reuse, 0x4, R16 ;  /* 0x000000040b107825 */ /* 0x041fe200078e0210 */
[----:B------:R0:W3:Y:S03]  /*0200*/  @!P0 LDG.E.EL R6, desc[UR4][R14.64] ;  /* 0x000000040e068981 */ /* 0x0000e6000c2e1900 */
[----:B-1----:R-:W-:Y:S01]  /*0210*/  IMAD.WIDE R18, R11, 0x4, R18 ;  /* 0x000000040b127825 */ /* 0x002fe200078e0212 */
[----:B------:R1:W4:Y:S01]  /*0220*/  @!P0 LDG.E.64 R2, desc[UR4][R12.64] ;  /* 0x000000040c028981 */ /* 0x000322000c1e1b00 */
[----:B------:R-:W-:-:S03]  /*0230*/  CS2R R10, SRZ ;  /* 0x00000000000a7805 */ /* 0x000fc6000001ff00 */
[----:B------:R-:W5:Y:S04]  /*0240*/  @!P0 LDG.E.EL R9, desc[UR4][R18.64] ;  /* 0x0000000412098981 */ /* 0x000f68000c2e1900 */
[----:B------:R-:W5:Y:S04]  /*0250*/  @!P0 LDG.E.EL R10, desc[UR4][R16.64] ;  /* 0x00000004100a8981 */ /* 0x000f68000c2e1900 */
[----:B------:R-:W3:Y:S04]  /*0260*/  @!P0 LDG.E.EL R11, desc[UR4][R16.64] ;  /* 0x00000004100b8981 */ /* 0x000ee8000c2e1900 */
[----:B------:R-:W3:Y:S01]  /*0270*/  @!P0 LDG.E.EL R8, desc[UR4][R18.64] ;  /* 0x0000000412088981 */ /* 0x000ee2000c2e1900 */
[----:B0-----:R-:W-:Y:S01]  /*0280*/  HFMA2.MMA R14, -RZ, RZ, 1.625, 0 ;  /* 0x3e800000ff0e7435 */ /* 0x001fe200000001ff */
[----:B--2---:R-:W-:Y:S01]  /*0290*/  FADD R4, R4, 9.9999997473787516356e-06 ;  /* 0x3727c5ac04047421 */ /* 0x004fe20000000000 */
[----:B------:R-:W-:-:S03]  /*02a0*/  FADD R5, R5, 9.9999997473787516356e-06 ;  /* 0x3727c5ac05057421 */ /* 0x000fc60000000000 */
[----:B-1----:R-:W0:Y:S08]  /*02b0*/  MUFU.SQRT R12, R4 ;  /* 0x00000004000c7308 */ /* 0x002e300000002000 */
[----:B------:R1:W2:Y:S01]  /*02c0*/  MUFU.SQRT R13, R5 ;  /* 0x00000005000d7308 */ /* 0x0002a20000002000 */
[C---:B0-----:R-:W-:Y:S02]  /*02d0*/  FSETP.GT.AND P1, PT, R12.reuse, 8.50705917302346158658e+37, PT ;  /* 0x7e8000000c00780b */ /* 0x041fe40003f24000 */
[----:B------:R-:W-:Y:S01]  /*02e0*/  FSETP.GEU.AND P3, PT, R12, 1.175494350822287508e-38, PT ;  /* 0x008000000c00780b */ /* 0x000fe20003f6e000 */
[----:B-1----:R-:W0:Y:S01]  /*02f0*/  LDC.64 R4, c[0x0][0x238] ;  /* 0x00008e00ff047b82 */ /* 0x002e220000000a00 */
[----:B--2---:R-:W-:-:S02]  /*0300*/  FSETP.GT.AND P2, PT, R13, 8.50705917302346158658e+37, PT ;  /* 0x7e8000000d00780b */ /* 0x004fc40003f44000 */
[----:B------:R-:W-:-:S07]  /*0310*/  FSETP.GEU.AND P4, PT, R13, 1.175494350822287508e-38, PT ;  /* 0x008000000d00780b */ /* 0x000fce0003f8e000 */
[----:B------:R-:W-:-:S04]  /*0320*/  @P1 FMUL R12, R12, 0.25 ;  /* 0x3e8000000c0c1820 */ /* 0x000fc80000400000 */
[----:B------:R-:W-:Y:S01]  /*0330*/  @!P3 FMUL R12, R12, 16777216 ;  /* 0x4b8000000c0cb820 */ /* 0x000fe20000400000 */
[----:B------:R-:W-:-:S04]  /*0340*/  @P2 FMUL R13, R13, 0.25 ;  /* 0x3e8000000d0d2820 */ /* 0x000fc80000400000 */
[----:B------:R-:W-:Y:S01]  /*0350*/  @!P4 FMUL R13, R13, 16777216 ;  /* 0x4b8000000d0dc820 */ /* 0x000fe20000400000 */
[----:B------:R-:W1:Y:S01]  /*0360*/  MUFU.RCP R12, R12 ;  /* 0x0000000c000c7308 */ /* 0x000e620000001000 */
[----:B------:R-:W-:-:S07]  /*0370*/  FSEL R15, R14, 1, P1 ;  /* 0x3f8000000e0f7808 */ /* 0x000fce0000800000 */
[----:B------:R-:W2:Y:S01]  /*0380*/  MUFU.RCP R13, R13 ;  /* 0x0000000d000d7308 */ /* 0x000ea20000001000 */
[----:B------:R-:W-:Y:S01]  /*0390*/  FSEL R14, R14, 1, P2 ;  /* 0x3f8000000e0e7808 */ /* 0x000fe20001000000 */
[----:B------:R-:W-:-:S04]  /*03a0*/  @!P3 FMUL R15, R15, 16777216 ;  /* 0x4b8000000f0fb820 */ /* 0x000fc80000400000 */
[----:B------:R-:W-:Y:S01]  /*03b0*/  @!P4 FMUL R14, R14, 16777216 ;  /* 0x4b8000000e0ec820 */ /* 0x000fe20000400000 */
[----:B----4-:R-:W-:Y:S01]  /*03c0*/  FADD R2, -R7, R2 ;  /* 0x0000000207027221 */ /* 0x010fe20000000100 */
[----:B---3--:R-:W-:Y:S01]  /*03d0*/  FADD R3, -R6, R3 ;  /* 0x0000000306037221 */ /* 0x008fe20000000100 */
[----:B-1----:R-:W-:Y:S01]  /*03e0*/  FMUL R15, R12, R15 ;  /* 0x0000000f0c0f7220 */ /* 0x002fe20000400000 */
[----:B--2---:R-:W-:-:S03]  /*03f0*/  FMUL R14, R13, R14 ;  /* 0x0000000e0d0e7220 */ /* 0x004fc60000400000 */
[----:B------:R-:W-:Y:S01]  /*0400*/  FMUL R2, R2, R15 ;  /* 0x0000000f02027220 */ /* 0x000fe20000400000 */
[----:B------:R-:W-:-:S03]  /*0410*/  FMUL R3, R3, R14 ;  /* 0x0000000e03037220 */ /* 0x000fc60000400000 */
[----:B-----5:R-:W-:Y:S01]  /*0420*/  FFMA R2, R2, R10, R9 ;  /* 0x0000000a02027223 */ /* 0x020fe20000000009 */
[----:B------:R-:W-:-:S04]  /*0430*/  FFMA R3, R3, R11, R8 ;  /* 0x0000000b03037223 */ /* 0x000fc80000000008 */
[----:B------:R-:W-:Y:S02]  /*0440*/  FSETP.GEU.AND P1, PT, R2, RZ, PT ;  /* 0x000000ff0200720b */ /* 0x000fe40003f2e000 */
[C---:B------:R-:W-:Y:S01]  /*0450*/  FSETP.GEU.AND P2, PT, R3.reuse, RZ, PT ;  /* 0x000000ff0300720b */ /* 0x040fe20003f4e000 */
[----:B0-----:R-:W-:Y:S01]  /*0460*/  IMAD.WIDE R4, R0, 0x4, R4 ;  /* 0x0000000400047825 */ /* 0x001fe200078e0204 */
[----:B------:R-:W-:Y:S02]  /*0470*/  FSEL R2, R2, RZ, P1 ;  /* 0x000000ff02027208 */ /* 0x000fe40000800000 */
[----:B------:R-:W-:Y:S01]  /*0480*/  FSEL R3, R3, RZ, P2 ;  /* 0x000000ff03037208 */ /* 0x000fe20001000000 */
[----:B------:R-:W-:Y:S08]  /*0490*/  @P0 EXIT ;  /* 0x000000000000094d */ /* 0x000ff00003800000 */
[----:B------:R-:W-:Y:S01]  /*04a0*/  STG.E.64 desc[UR4][R4.64], R2 ;  /* 0x0000000204007986 */ /* 0x000fe2000c101b04 */
[----:B------:R-:W-:Y:S05]  /*04b0*/  EXIT ;  /* 0x000000000000794d */ /* 0x000fea0003800000 */
.L_x_0:
[----:B------:R-:W-:-:S00]  /*04c0*/  BRA `(.L_x_0) ;  /* 0xfffffffc00fc7947 */ /* 0x000fc0000383ffff */
[----:B------:R-:W-:-:S00]  /*04d0*/  NOP ;  /* 0x0000000000007918 */ /* 0x000fc00000000000 */
        /* <DEDUP_REMOVED lines=10> */
.L_x_1:


//--------------------- .nv.global.init           --------------------------
	.section	.nv.global.init,"aw",@progbits
.nv.global.init:
	.type		_$_str,@object
	.size		_$_str,(_$_str_$_2 - _$_str)
_$_str:
        /*0000*/ 	.byte	0x5f, 0x5f, 0x43, 0x55, 0x44, 0x41, 0x5f, 0x46, 0x54, 0x5a, 0x00
	.type		_$_str_$_2,@object
	.size		_$_str_$_2,(.L_1 - _$_str_$_2)
_$_str_$_2:
        /*000b*/ 	.byte	0x5f, 0x5f, 0x43, 0x55, 0x44, 0x41, 0x5f, 0x50, 0x52, 0x45, 0x43, 0x5f, 0x53, 0x51, 0x52, 0x54
        /*001b*/ 	.byte	0x00
.L_1:


//--------------------- .nv.constant0.triton_poi_fused__native_batch_norm_legit_no_training_relu_61 --------------------------
	.section	.nv.constant0.triton_poi_fused__native_batch_norm_legit_no_training_relu_61,"a",@progbits
	.sectionflags	@""
	.align	4
.nv.constant0.triton_poi_fused__native_batch_norm_legit_no_training_relu_61:
	.zero		580
